//
// Generated by NVIDIA NVVM Compiler
//
// Compiler Build ID: CL-36424714
// Cuda compilation tools, release 13.0, V13.0.88
// Based on NVVM 20.0.0
//

.version 9.0
.target sm_100
.address_size 64

	// .globl	_Z9matrixAddPfS_S_ii

.visible .entry _Z9matrixAddPfS_S_ii(
	.param .u64 .ptr .align 1 _Z9matrixAddPfS_S_ii_param_0,
	.param .u64 .ptr .align 1 _Z9matrixAddPfS_S_ii_param_1,
	.param .u64 .ptr .align 1 _Z9matrixAddPfS_S_ii_param_2,
	.param .u32 _Z9matrixAddPfS_S_ii_param_3,
	.param .u32 _Z9matrixAddPfS_S_ii_param_4
)
{
	.reg .pred 	%p<4>;
	.reg .b32 	%r<12>;
	.reg .b32 	%f<4>;
	.reg .b64 	%rd<11>;

	ld.param.u64 	%rd1, [_Z9matrixAddPfS_S_ii_param_0];
	ld.param.u64 	%rd2, [_Z9matrixAddPfS_S_ii_param_1];
	ld.param.u64 	%rd3, [_Z9matrixAddPfS_S_ii_param_2];
	ld.param.u32 	%r3, [_Z9matrixAddPfS_S_ii_param_3];
	ld.param.u32 	%r4, [_Z9matrixAddPfS_S_ii_param_4];
	mov.u32 	%r5, %ctaid.y;
	mov.u32 	%r6, %ntid.y;
	mov.u32 	%r7, %tid.y;
	mad.lo.s32 	%r1, %r5, %r6, %r7;
	mov.u32 	%r8, %ctaid.x;
	mov.u32 	%r9, %ntid.x;
	mov.u32 	%r10, %tid.x;
	mad.lo.s32 	%r2, %r8, %r9, %r10;
	setp.ge.s32 	%p1, %r1, %r4;
	setp.ge.s32 	%p2, %r2, %r3;
	or.pred  	%p3, %p2, %p1;
	@%p3 bra 	$L__BB0_2;
	cvta.to.global.u64 	%rd4, %rd1;
	cvta.to.global.u64 	%rd5, %rd2;
	cvta.to.global.u64 	%rd6, %rd3;
	mad.lo.s32 	%r11, %r3, %r1, %r2;
	mul.wide.s32 	%rd7, %r11, 4;
	add.s64 	%rd8, %rd4, %rd7;
	ld.global.f32 	%f1, [%rd8];
	add.s64 	%rd9, %rd5, %rd7;
	ld.global.f32 	%f2, [%rd9];
	add.f32 	%f3, %f1, %f2;
	add.s64 	%rd10, %rd6, %rd7;
	st.global.f32 	[%rd10], %f3;
$L__BB0_2:
	ret;

}


// ===== COMPILED SASS (sm_100) =====

	.target	sm_100

	.elftype	@"ET_EXEC"


//--------------------- .note.nv.tkinfo           --------------------------
	.section	.note.nv.tkinfo,"",@"SHT_NOTE"
	.sectionflags	@"SHF_NOTE_NV_TKINFO"
	.tkinfo
        /*0018*/ 	.word	0x00000002
        /*0030*/ 	.string	""
        /*0030*/ 	.string	"ptxas"
        /*0030*/ 	.string	"Cuda compilation tools, release 13.0, V13.0.88"
        /*0030*/ 	.string	"Build cuda_13.0.r13.0/compiler.36424714_0"
        /*0030*/ 	.string	"-arch sm_100 -m 64 "



//--------------------- .note.nv.cuinfo           --------------------------
	.section	.note.nv.cuinfo,"",@"SHT_NOTE"
	.sectionflags	@"SHF_NOTE_NV_CUINFO"
        /*0018*/ 	.short	0x0002
        /*001a*/ 	.short	0x0064
        /*001c*/ 	.short	0x0082
	.zero		2


//--------------------- .nv.info                  --------------------------
	.section	.nv.info,"",@"SHT_CUDA_INFO"
	.align	4


	//----- nvinfo : EIATTR_REGCOUNT
	.align		4
        /*0000*/ 	.byte	0x04, 0x2f
        /*0002*/ 	.short	(.L_1 - .L_0)
	.align		4
.L_0:
        /*0004*/ 	.word	index@(_Z9matrixAddPfS_S_ii)
        /*0008*/ 	.word	0x0000000c


	//----- nvinfo : EIATTR_FRAME_SIZE
	.align		4
.L_1:
        /*000c*/ 	.byte	0x04, 0x11
        /*000e*/ 	.short	(.L_3 - .L_2)
	.align		4
.L_2:
        /*0010*/ 	.word	index@(_Z9matrixAddPfS_S_ii)
        /*0014*/ 	.word	0x00000000


	//----- nvinfo : EIATTR_MIN_STACK_SIZE
	.align		4
.L_3:
        /*0018*/ 	.byte	0x04, 0x12
        /*001a*/ 	.short	(.L_5 - .L_4)
	.align		4
.L_4:
        /*001c*/ 	.word	index@(_Z9matrixAddPfS_S_ii)
        /*0020*/ 	.word	0x00000000
.L_5:


//--------------------- .nv.compat                --------------------------
	.section	.nv.compat,"",@"SHT_CUDA_COMPAT_INFO"
	.align	4
        /*0000*/ 	.byte	0x02, 0x09, 0x00, 0x00, 0x02, 0x02, 0x01, 0x00, 0x02, 0x05, 0x05, 0x00, 0x03, 0x07, 0x01, 0x01
        /*0010*/ 	.byte	0x02, 0x03, 0x00, 0x00, 0x02, 0x06, 0x01, 0x00, 0x04, 0x0b, 0x08, 0x00, 0x09, 0x00, 0x00, 0x00
        /*0020*/ 	.byte	0x00, 0x00, 0x00, 0x00


//--------------------- .nv.info._Z9matrixAddPfS_S_ii --------------------------
	.section	.nv.info._Z9matrixAddPfS_S_ii,"",@"SHT_CUDA_INFO"
	.sectionflags	@""
	.align	4


	//----- nvinfo : EIATTR_CUDA_API_VERSION
	.align		4
        /*0000*/ 	.byte	0x04, 0x37
        /*0002*/ 	.short	(.L_7 - .L_6)
.L_6:
        /*0004*/ 	.word	0x00000082


	//----- nvinfo : EIATTR_KPARAM_INFO
	.align		4
.L_7:
        /*0008*/ 	.byte	0x04, 0x17
        /*000a*/ 	.short	(.L_9 - .L_8)
.L_8:
        /*000c*/ 	.word	0x00000000
        /*0010*/ 	.short	0x0004
        /*0012*/ 	.short	0x001c
        /*0014*/ 	.byte	0x00, 0xf0, 0x11, 0x00


	//----- nvinfo : EIATTR_KPARAM_INFO
	.align		4
.L_9:
        /*0018*/ 	.byte	0x04, 0x17
        /*001a*/ 	.short	(.L_11 - .L_10)
.L_10:
        /*001c*/ 	.word	0x00000000
        /*0020*/ 	.short	0x0003
        /*0022*/ 	.short	0x0018
        /*0024*/ 	.byte	0x00, 0xf0, 0x11, 0x00


	//----- nvinfo : EIATTR_KPARAM_INFO
	.align		4
.L_11:
        /*0028*/ 	.byte	0x04, 0x17
        /*002a*/ 	.short	(.L_13 - .L_12)
.L_12:
        /*002c*/ 	.word	0x00000000
        /*0030*/ 	.short	0x0002
        /*0032*/ 	.short	0x0010
        /*0034*/ 	.byte	0x00, 0xf5, 0x21, 0x00


	//----- nvinfo : EIATTR_KPARAM_INFO
	.align		4
.L_13:
        /*0038*/ 	.byte	0x04, 0x17
        /*003a*/ 	.short	(.L_15 - .L_14)
.L_14:
        /*003c*/ 	.word	0x00000000
        /*0040*/ 	.short	0x0001
        /*0042*/ 	.short	0x0008
        /*0044*/ 	.byte	0x00, 0xf5, 0x21, 0x00


	//----- nvinfo : EIATTR_KPARAM_INFO
	.align		4
.L_15:
        /*0048*/ 	.byte	0x04, 0x17
        /*004a*/ 	.short	(.L_17 - .L_16)
.L_16:
        /*004c*/ 	.word	0x00000000
        /*0050*/ 	.short	0x0000
        /*0052*/ 	.short	0x0000
        /*0054*/ 	.byte	0x00, 0xf5, 0x21, 0x00


	//----- nvinfo : EIATTR_SPARSE_MMA_MASK
	.align		4
.L_17:
        /*0058*/ 	.byte	0x03, 0x50
        /*005a*/ 	.short	0x0000


	//----- nvinfo : EIATTR_MAXREG_COUNT
	.align		4
        /*005c*/ 	.byte	0x03, 0x1b
        /*005e*/ 	.short	0x00ff


	//----- nvinfo : EIATTR_MERCURY_ISA_VERSION
	.align		4
        /*0060*/ 	.byte	0x03, 0x5f
        /*0062*/ 	.short	0x0101


	//----- nvinfo : EIATTR_VRC_CTA_INIT_COUNT
	.align		4
        /*0064*/ 	.byte	0x02, 0x4a
	.zero		1
	.zero		1


	//----- nvinfo : EIATTR_EXIT_INSTR_OFFSETS
	.align		4
        /*0068*/ 	.byte	0x04, 0x1c
        /*006a*/ 	.short	(.L_19 - .L_18)


	//   ....[0]....
.L_18:
        /*006c*/ 	.word	0x000000c0


	//   ....[1]....
        /*0070*/ 	.word	0x00000190


	//----- nvinfo : EIATTR_CBANK_PARAM_SIZE
	.align		4
.L_19:
        /*0074*/ 	.byte	0x03, 0x19
        /*0076*/ 	.short	0x0020


	//----- nvinfo : EIATTR_PARAM_CBANK
	.align		4
        /*0078*/ 	.byte	0x04, 0x0a
        /*007a*/ 	.short	(.L_21 - .L_20)
	.align		4
.L_20:
        /*007c*/ 	.word	index@(.nv.constant0._Z9matrixAddPfS_S_ii)
        /*0080*/ 	.short	0x0380
        /*0082*/ 	.short	0x0020


	//----- nvinfo : EIATTR_SW_WAR
	.align		4
.L_21:
        /*0084*/ 	.byte	0x04, 0x36
        /*0086*/ 	.short	(.L_23 - .L_22)
.L_22:
        /*0088*/ 	.word	0x00000008
.L_23:


//--------------------- .nv.callgraph             --------------------------
	.section	.nv.callgraph,"",@"SHT_CUDA_CALLGRAPH"
	.align	4
	.sectionentsize	8
	.align		4
        /*0000*/ 	.word	0x00000000
	.align		4
        /*0004*/ 	.word	0xffffffff
	.align		4
        /*0008*/ 	.word	0x00000000
	.align		4
        /*000c*/ 	.word	0xfffffffe
	.align		4
        /*0010*/ 	.word	0x00000000
	.align		4
        /*0014*/ 	.word	0xfffffffd
	.align		4
        /*0018*/ 	.word	0x00000000
	.align		4
        /*001c*/ 	.word	0xfffffffc


//--------------------- .text._Z9matrixAddPfS_S_ii --------------------------
	.section	.text._Z9matrixAddPfS_S_ii,"ax",@progbits
	.align	128
        .global         _Z9matrixAddPfS_S_ii
        .type           _Z9matrixAddPfS_S_ii,@function
        .size           _Z9matrixAddPfS_S_ii,(.L_x_1 - _Z9matrixAddPfS_S_ii)
        .other          _Z9matrixAddPfS_S_ii,@"STO_CUDA_ENTRY STV_DEFAULT"
_Z9matrixAddPfS_S_ii:
.text._Z9matrixAddPfS_S_ii:
[----:B------:R-:W-:Y:S01]  /*0000*/  LDC R1, c[0x0][0x37c] ;  /* 0x0000df00ff017b82 */ /* 0x000fe20000000800 */
[----:B------:R-:W0:Y:S07]  /*0010*/  S2R R3, SR_TID.Y ;  /* 0x0000000000037919 */ /* 0x000e2e0000002200 */
[----:B------:R-:W0:Y:S01]  /*0020*/  S2UR UR4, SR_CTAID.Y ;  /* 0x00000000000479c3 */ /* 0x000e220000002600 */
[----:B------:R-:W1:Y:S01]  /*0030*/  LDCU.64 UR6, c[0x0][0x398] ;  /* 0x00007300ff0677ac */ /* 0x000e620008000a00 */
[----:B------:R-:W2:Y:S06]  /*0040*/  S2R R2, SR_TID.X ;  /* 0x0000000000027919 */ /* 0x000eac0000002100 */
[----:B------:R-:W0:Y:S08]  /*0050*/  LDC R0, c[0x0][0x364] ;  /* 0x0000d900ff007b82 */ /* 0x000e300000000800 */
[----:B------:R-:W2:Y:S08]  /*0060*/  S2UR UR5, SR_CTAID.X ;  /* 0x00000000000579c3 */ /* 0x000eb00000002500 */
[----:B------:R-:W2:Y:S01]  /*0070*/  LDC R7, c[0x0][0x360] ;  /* 0x0000d800ff077b82 */ /* 0x000ea20000000800 */
[----:B0-----:R-:W-:-:S05]  /*0080*/  IMAD R0, R0, UR4, R3 ;  /* 0x0000000400007c24 */ /* 0x001fca000f8e0203 */
[----:B-1----:R-:W-:Y:S01]  /*0090*/  ISETP.GE.AND P0, PT, R0, UR7, PT ;  /* 0x0000000700007c0c */ /* 0x002fe2000bf06270 */
[----:B--2---:R-:W-:-:S05]  /*00a0*/  IMAD R7, R7, UR5, R2 ;  /* 0x0000000507077c24 */ /* 0x004fca000f8e0202 */
[----:B------:R-:W-:-:S13]  /*00b0*/  ISETP.GE.OR P0, PT, R7, UR6, P0 ;  /* 0x0000000607007c0c */ /* 0x000fda0008706670 */
[----:B------:R-:W-:Y:S05]  /*00c0*/  @P0 EXIT ;  /* 0x000000000000094d */ /* 0x000fea0003800000 */
[----:B------:R-:W0:Y:S01]  /*00d0*/  LDC.64 R2, c[0x0][0x380] ;  /* 0x0000e000ff027b82 */ /* 0x000e220000000a00 */
[----:B------:R-:W1:Y:S01]  /*00e0*/  LDCU.64 UR4, c[0x0][0x358] ;  /* 0x00006b00ff0477ac */ /* 0x000e620008000a00 */
[----:B------:R-:W-:-:S06]  /*00f0*/  IMAD R9, R0, UR6, R7 ;  /* 0x0000000600097c24 */ /* 0x000fcc000f8e0207 */
[----:B------:R-:W2:Y:S08]  /*0100*/  LDC.64 R4, c[0x0][0x388] ;  /* 0x0000e200ff047b82 */ /* 0x000eb00000000a00 */
[----:B------:R-:W3:Y:S01]  /*0110*/  LDC.64 R6, c[0x0][0x390] ;  /* 0x0000e400ff067b82 */ /* 0x000ee20000000a00 */
[----:B0-----:R-:W-:-:S06]  /*0120*/  IMAD.WIDE R2, R9, 0x4, R2 ;  /* 0x0000000409027825 */ /* 0x001fcc00078e0202 */
[----:B-1----:R-:W4:Y:S01]  /*0130*/  LDG.E R2, desc[UR4][R2.64] ;  /* 0x0000000402027981 */ /* 0x002f22000c1e1900 */
[----:B--2---:R-:W-:-:S06]  /*0140*/  IMAD.WIDE R4, R9, 0x4, R4 ;  /* 0x0000000409047825 */ /* 0x004fcc00078e0204 */
[----:B------:R-:W4:Y:S01]  /*0150*/  LDG.E R5, desc[UR4][R4.64] ;  /* 0x0000000404057981 */ /* 0x000f22000c1e1900 */
[----:B---3--:R-:W-:-:S04]  /*0160*/  IMAD.WIDE R6, R9, 0x4, R6 ;  /* 0x0000000409067825 */ /* 0x008fc800078e0206 */
[----:B----4-:R-:W-:-:S05]  /*0170*/  FADD R9, R2, R5 ;  /* 0x0000000502097221 */ /* 0x010fca0000000000 */
[----:B------:R-:W-:Y:S01]  /*0180*/  STG.E desc[UR4][R6.64], R9 ;  /* 0x0000000906007986 */ /* 0x000fe2000c101904 */
[----:B------:R-:W-:Y:S05]  /*0190*/  EXIT ;  /* 0x000000000000794d */ /* 0x000fea0003800000 */
.L_x_0:
[----:B------:R-:W-:-:S00]  /*01a0*/  BRA `(.L_x_0) ;  /* 0xfffffffc00fc7947 */ /* 0x000fc0000383ffff */
[----:B------:R-:W-:-:S00]  /*01b0*/  NOP ;  /* 0x0000000000007918 */ /* 0x000fc00000000000 */
        /* <DEDUP_REMOVED lines=12> */
.L_x_1:


//--------------------- .nv.shared.reserved.0     --------------------------
	.section	.nv.shared.reserved.0,"aw",@nobits
	.weak		__nv_reservedSMEM_offset_0_alias
	.size		__nv_reservedSMEM_offset_0_alias, 0, 64
	.other		__nv_reservedSMEM_offset_0_alias,@"STO_CUDA_RESERVED_SHARED STV_DEFAULT"
__nv_reservedSMEM_offset_0_alias:
	.zero		0
	.zero		64


//--------------------- .nv.constant0._Z9matrixAddPfS_S_ii --------------------------
	.section	.nv.constant0._Z9matrixAddPfS_S_ii,"a",@progbits
	.sectionflags	@""
	.align	4
.nv.constant0._Z9matrixAddPfS_S_ii:
	.zero		928


//--------------------- SYMBOLS --------------------------

	.type		.nv.reservedSmem.offset0,@object
	.size		.nv.reservedSmem.offset0,0x4
